//
// Generated by NVIDIA NVVM Compiler
//
// Compiler Build ID: CL-36424714
// Cuda compilation tools, release 13.0, V13.0.88
// Based on NVVM 20.0.0
//

.version 9.0
.target sm_100
.address_size 64

	// .globl	_Z10dotProductPiS_S_i
// _ZZ10dotProductPiS_S_iE10partialSum has been demoted

.visible .entry _Z10dotProductPiS_S_i(
	.param .u64 .ptr .align 1 _Z10dotProductPiS_S_i_param_0,
	.param .u64 .ptr .align 1 _Z10dotProductPiS_S_i_param_1,
	.param .u64 .ptr .align 1 _Z10dotProductPiS_S_i_param_2,
	.param .u32 _Z10dotProductPiS_S_i_param_3
)
{
	.reg .pred 	%p<6>;
	.reg .b32 	%r<23>;
	.reg .b64 	%rd<10>;
	// demoted variable
	.shared .align 4 .b8 _ZZ10dotProductPiS_S_iE10partialSum[1024];
	ld.param.u64 	%rd1, [_Z10dotProductPiS_S_i_param_0];
	ld.param.u64 	%rd2, [_Z10dotProductPiS_S_i_param_1];
	ld.param.u64 	%rd3, [_Z10dotProductPiS_S_i_param_2];
	ld.param.u32 	%r7, [_Z10dotProductPiS_S_i_param_3];
	mov.u32 	%r1, %tid.x;
	mov.u32 	%r8, %ctaid.x;
	mov.u32 	%r22, %ntid.x;
	mad.lo.s32 	%r3, %r8, %r22, %r1;
	shl.b32 	%r9, %r1, 2;
	mov.u32 	%r10, _ZZ10dotProductPiS_S_iE10partialSum;
	add.s32 	%r4, %r10, %r9;
	mov.b32 	%r11, 0;
	st.shared.u32 	[%r4], %r11;
	setp.ge.s32 	%p1, %r3, %r7;
	@%p1 bra 	$L__BB0_2;
	cvta.to.global.u64 	%rd4, %rd1;
	cvta.to.global.u64 	%rd5, %rd2;
	mul.wide.s32 	%rd6, %r3, 4;
	add.s64 	%rd7, %rd4, %rd6;
	ld.global.u32 	%r12, [%rd7];
	add.s64 	%rd8, %rd5, %rd6;
	ld.global.u32 	%r13, [%rd8];
	mul.lo.s32 	%r14, %r13, %r12;
	st.shared.u32 	[%r4], %r14;
$L__BB0_2:
	bar.sync 	0;
	setp.lt.u32 	%p2, %r22, 2;
	@%p2 bra 	$L__BB0_6;
$L__BB0_3:
	shr.u32 	%r6, %r22, 1;
	setp.ge.u32 	%p3, %r1, %r6;
	@%p3 bra 	$L__BB0_5;
	shl.b32 	%r15, %r6, 2;
	add.s32 	%r16, %r4, %r15;
	ld.shared.u32 	%r17, [%r16];
	ld.shared.u32 	%r18, [%r4];
	add.s32 	%r19, %r18, %r17;
	st.shared.u32 	[%r4], %r19;
$L__BB0_5:
	bar.sync 	0;
	setp.gt.u32 	%p4, %r22, 3;
	mov.u32 	%r22, %r6;
	@%p4 bra 	$L__BB0_3;
$L__BB0_6:
	setp.ne.s32 	%p5, %r1, 0;
	@%p5 bra 	$L__BB0_8;
	ld.shared.u32 	%r20, [_ZZ10dotProductPiS_S_iE10partialSum];
	cvta.to.global.u64 	%rd9, %rd3;
	atom.global.add.u32 	%r21, [%rd9], %r20;
$L__BB0_8:
	ret;

}


// ===== COMPILED SASS (sm_100) =====

	.target	sm_100

	.elftype	@"ET_EXEC"


//--------------------- .note.nv.tkinfo           --------------------------
	.section	.note.nv.tkinfo,"",@"SHT_NOTE"
	.sectionflags	@"SHF_NOTE_NV_TKINFO"
	.tkinfo
        /*0018*/ 	.word	0x00000002
        /*0030*/ 	.string	""
        /*0030*/ 	.string	"ptxas"
        /*0030*/ 	.string	"Cuda compilation tools, release 13.0, V13.0.88"
        /*0030*/ 	.string	"Build cuda_13.0.r13.0/compiler.36424714_0"
        /*0030*/ 	.string	"-arch sm_100 -m 64 "



//--------------------- .note.nv.cuinfo           --------------------------
	.section	.note.nv.cuinfo,"",@"SHT_NOTE"
	.sectionflags	@"SHF_NOTE_NV_CUINFO"
        /*0018*/ 	.short	0x0002
        /*001a*/ 	.short	0x0064
        /*001c*/ 	.short	0x0082
	.zero		2


//--------------------- .nv.info                  --------------------------
	.section	.nv.info,"",@"SHT_CUDA_INFO"
	.align	4


	//----- nvinfo : EIATTR_REGCOUNT
	.align		4
        /*0000*/ 	.byte	0x04, 0x2f
        /*0002*/ 	.short	(.L_1 - .L_0)
	.align		4
.L_0:
        /*0004*/ 	.word	index@(_Z10dotProductPiS_S_i)
        /*0008*/ 	.word	0x0000000c


	//----- nvinfo : EIATTR_FRAME_SIZE
	.align		4
.L_1:
        /*000c*/ 	.byte	0x04, 0x11
        /*000e*/ 	.short	(.L_3 - .L_2)
	.align		4
.L_2:
        /*0010*/ 	.word	index@(_Z10dotProductPiS_S_i)
        /*0014*/ 	.word	0x00000000


	//----- nvinfo : EIATTR_MIN_STACK_SIZE
	.align		4
.L_3:
        /*0018*/ 	.byte	0x04, 0x12
        /*001a*/ 	.short	(.L_5 - .L_4)
	.align		4
.L_4:
        /*001c*/ 	.word	index@(_Z10dotProductPiS_S_i)
        /*0020*/ 	.word	0x00000000
.L_5:


//--------------------- .nv.compat                --------------------------
	.section	.nv.compat,"",@"SHT_CUDA_COMPAT_INFO"
	.align	4
        /*0000*/ 	.byte	0x02, 0x09, 0x00, 0x00, 0x02, 0x02, 0x01, 0x00, 0x02, 0x05, 0x05, 0x00, 0x03, 0x07, 0x01, 0x01
        /*0010*/ 	.byte	0x02, 0x03, 0x00, 0x00, 0x02, 0x06, 0x01, 0x00, 0x04, 0x0b, 0x08, 0x00, 0x09, 0x00, 0x00, 0x00
        /*0020*/ 	.byte	0x00, 0x00, 0x00, 0x00


//--------------------- .nv.info._Z10dotProductPiS_S_i --------------------------
	.section	.nv.info._Z10dotProductPiS_S_i,"",@"SHT_CUDA_INFO"
	.sectionflags	@""
	.align	4


	//----- nvinfo : EIATTR_CUDA_API_VERSION
	.align		4
        /*0000*/ 	.byte	0x04, 0x37
        /*0002*/ 	.short	(.L_7 - .L_6)
.L_6:
        /*0004*/ 	.word	0x00000082


	//----- nvinfo : EIATTR_KPARAM_INFO
	.align		4
.L_7:
        /*0008*/ 	.byte	0x04, 0x17
        /*000a*/ 	.short	(.L_9 - .L_8)
.L_8:
        /*000c*/ 	.word	0x00000000
        /*0010*/ 	.short	0x0003
        /*0012*/ 	.short	0x0018
        /*0014*/ 	.byte	0x00, 0xf0, 0x11, 0x00


	//----- nvinfo : EIATTR_KPARAM_INFO
	.align		4
.L_9:
        /*0018*/ 	.byte	0x04, 0x17
        /*001a*/ 	.short	(.L_11 - .L_10)
.L_10:
        /*001c*/ 	.word	0x00000000
        /*0020*/ 	.short	0x0002
        /*0022*/ 	.short	0x0010
        /*0024*/ 	.byte	0x00, 0xf5, 0x21, 0x00


	//----- nvinfo : EIATTR_KPARAM_INFO
	.align		4
.L_11:
        /*0028*/ 	.byte	0x04, 0x17
        /*002a*/ 	.short	(.L_13 - .L_12)
.L_12:
        /*002c*/ 	.word	0x00000000
        /*0030*/ 	.short	0x0001
        /*0032*/ 	.short	0x0008
        /*0034*/ 	.byte	0x00, 0xf5, 0x21, 0x00


	//----- nvinfo : EIATTR_KPARAM_INFO
	.align		4
.L_13:
        /*0038*/ 	.byte	0x04, 0x17
        /*003a*/ 	.short	(.L_15 - .L_14)
.L_14:
        /*003c*/ 	.word	0x00000000
        /*0040*/ 	.short	0x0000
        /*0042*/ 	.short	0x0000
        /*0044*/ 	.byte	0x00, 0xf5, 0x21, 0x00


	//----- nvinfo : EIATTR_SPARSE_MMA_MASK
	.align		4
.L_15:
        /*0048*/ 	.byte	0x03, 0x50
        /*004a*/ 	.short	0x0000


	//----- nvinfo : EIATTR_MAXREG_COUNT
	.align		4
        /*004c*/ 	.byte	0x03, 0x1b
        /*004e*/ 	.short	0x00ff


	//----- nvinfo : EIATTR_NUM_BARRIERS
	.align		4
        /*0050*/ 	.byte	0x02, 0x4c
        /*0052*/ 	.byte	0x01
	.zero		1


	//----- nvinfo : EIATTR_MERCURY_ISA_VERSION
	.align		4
        /*0054*/ 	.byte	0x03, 0x5f
        /*0056*/ 	.short	0x0101


	//----- nvinfo : EIATTR_VRC_CTA_INIT_COUNT
	.align		4
        /*0058*/ 	.byte	0x02, 0x4a
	.zero		1
	.zero		1


	//----- nvinfo : EIATTR_EXIT_INSTR_OFFSETS
	.align		4
        /*005c*/ 	.byte	0x04, 0x1c
        /*005e*/ 	.short	(.L_17 - .L_16)


	//   ....[0]....
.L_16:
        /*0060*/ 	.word	0x00000240


	//   ....[1]....
        /*0064*/ 	.word	0x000002b0


	//----- nvinfo : EIATTR_CBANK_PARAM_SIZE
	.align		4
.L_17:
        /*0068*/ 	.byte	0x03, 0x19
        /*006a*/ 	.short	0x001c


	//----- nvinfo : EIATTR_PARAM_CBANK
	.align		4
        /*006c*/ 	.byte	0x04, 0x0a
        /*006e*/ 	.short	(.L_19 - .L_18)
	.align		4
.L_18:
        /*0070*/ 	.word	index@(.nv.constant0._Z10dotProductPiS_S_i)
        /*0074*/ 	.short	0x0380
        /*0076*/ 	.short	0x001c


	//----- nvinfo : EIATTR_SW_WAR
	.align		4
.L_19:
        /*0078*/ 	.byte	0x04, 0x36
        /*007a*/ 	.short	(.L_21 - .L_20)
.L_20:
        /*007c*/ 	.word	0x00000008
.L_21:


//--------------------- .nv.callgraph             --------------------------
	.section	.nv.callgraph,"",@"SHT_CUDA_CALLGRAPH"
	.align	4
	.sectionentsize	8
	.align		4
        /*0000*/ 	.word	0x00000000
	.align		4
        /*0004*/ 	.word	0xffffffff
	.align		4
        /*0008*/ 	.word	0x00000000
	.align		4
        /*000c*/ 	.word	0xfffffffe
	.align		4
        /*0010*/ 	.word	0x00000000
	.align		4
        /*0014*/ 	.word	0xfffffffd
	.align		4
        /*0018*/ 	.word	0x00000000
	.align		4
        /*001c*/ 	.word	0xfffffffc


//--------------------- .text._Z10dotProductPiS_S_i --------------------------
	.section	.text._Z10dotProductPiS_S_i,"ax",@progbits
	.align	128
        .global         _Z10dotProductPiS_S_i
        .type           _Z10dotProductPiS_S_i,@function
        .size           _Z10dotProductPiS_S_i,(.L_x_3 - _Z10dotProductPiS_S_i)
        .other          _Z10dotProductPiS_S_i,@"STO_CUDA_ENTRY STV_DEFAULT"
_Z10dotProductPiS_S_i:
.text._Z10dotProductPiS_S_i:
[----:B------:R-:W-:Y:S01]  /*0000*/  LDC R1, c[0x0][0x37c] ;  /* 0x0000df00ff017b82 */ /* 0x000fe20000000800 */
[----:B------:R-:W0:Y:S07]  /*0010*/  S2R R9, SR_TID.X ;  /* 0x0000000000097919 */ /* 0x000e2e0000002100 */
[----:B------:R-:W0:Y:S01]  /*0020*/  S2UR UR4, SR_CTAID.X ;  /* 0x00000000000479c3 */ /* 0x000e220000002500 */
[----:B------:R-:W1:Y:S01]  /*0030*/  LDCU UR5, c[0x0][0x398] ;  /* 0x00007300ff0577ac */ /* 0x000e620008000800 */
[----:B------:R-:W2:Y:S06]  /*0040*/  LDCU.64 UR6, c[0x0][0x358] ;  /* 0x00006b00ff0677ac */ /* 0x000eac0008000a00 */
[----:B------:R-:W0:Y:S08]  /*0050*/  LDC R6, c[0x0][0x360] ;  /* 0x0000d800ff067b82 */ /* 0x000e300000000800 */
[----:B------:R-:W3:Y:S08]  /*0060*/  LDC.64 R2, c[0x0][0x380] ;  /* 0x0000e000ff027b82 */ /* 0x000ef00000000a00 */
[----:B------:R-:W4:Y:S01]  /*0070*/  LDC.64 R4, c[0x0][0x388] ;  /* 0x0000e200ff047b82 */ /* 0x000f220000000a00 */
[----:B0-----:R-:W-:-:S05]  /*0080*/  IMAD R7, R6, UR4, R9 ;  /* 0x0000000406077c24 */ /* 0x001fca000f8e0209 */
[----:B-1----:R-:W-:-:S13]  /*0090*/  ISETP.GE.AND P1, PT, R7, UR5, PT ;  /* 0x0000000507007c0c */ /* 0x002fda000bf26270 */
[----:B---3--:R-:W-:-:S04]  /*00a0*/  @!P1 IMAD.WIDE R2, R7, 0x4, R2 ;  /* 0x0000000407029825 */ /* 0x008fc800078e0202 */
[----:B----4-:R-:W-:Y:S02]  /*00b0*/  @!P1 IMAD.WIDE R4, R7, 0x4, R4 ;  /* 0x0000000407049825 */ /* 0x010fe400078e0204 */
[----:B--2---:R-:W2:Y:S04]  /*00c0*/  @!P1 LDG.E R2, desc[UR6][R2.64] ;  /* 0x0000000602029981 */ /* 0x004ea8000c1e1900 */
[----:B------:R-:W2:Y:S01]  /*00d0*/  @!P1 LDG.E R5, desc[UR6][R4.64] ;  /* 0x0000000604059981 */ /* 0x000ea2000c1e1900 */
[----:B------:R-:W0:Y:S01]  /*00e0*/  S2UR UR5, SR_CgaCtaId ;  /* 0x00000000000579c3 */ /* 0x000e220000008800 */
[----:B------:R-:W-:Y:S01]  /*00f0*/  UMOV UR4, 0x400 ;  /* 0x0000040000047882 */ /* 0x000fe20000000000 */
[----:B------:R-:W-:Y:S01]  /*0100*/  ISETP.GE.U32.AND P0, PT, R6, 0x2, PT ;  /* 0x000000020600780c */ /* 0x000fe20003f06070 */
[----:B------:R-:W-:Y:S01]  /*0110*/  IMAD.MOV.U32 R7, RZ, RZ, RZ ;  /* 0x000000ffff077224 */ /* 0x000fe200078e00ff */
[----:B0-----:R-:W-:-:S06]  /*0120*/  ULEA UR4, UR5, UR4, 0x18 ;  /* 0x0000000405047291 */ /* 0x001fcc000f8ec0ff */
[C---:B------:R-:W-:Y:S01]  /*0130*/  LEA R0, R9.reuse, UR4, 0x2 ;  /* 0x0000000409007c11 */ /* 0x040fe2000f8e10ff */
[----:B--2---:R-:W-:Y:S01]  /*0140*/  @!P1 IMAD R7, R2, R5, RZ ;  /* 0x0000000502079224 */ /* 0x004fe200078e02ff */
[----:B------:R-:W-:-:S04]  /*0150*/  ISETP.NE.AND P1, PT, R9, RZ, PT ;  /* 0x000000ff0900720c */ /* 0x000fc80003f25270 */
[----:B------:R0:W-:Y:S01]  /*0160*/  STS [R0], R7 ;  /* 0x0000000700007388 */ /* 0x0001e20000000800 */
[----:B------:R-:W-:Y:S06]  /*0170*/  BAR.SYNC.DEFER_BLOCKING 0x0 ;  /* 0x0000000000007b1d */ /* 0x000fec0000010000 */
[----:B------:R-:W-:Y:S05]  /*0180*/  @!P0 BRA `(.L_x_0) ;  /* 0x00000000002c8947 */ /* 0x000fea0003800000 */
.L_x_1:
[----:B------:R-:W-:-:S04]  /*0190*/  SHF.R.U32.HI R4, RZ, 0x1, R6 ;  /* 0x00000001ff047819 */ /* 0x000fc80000011606 */
[----:B------:R-:W-:-:S13]  /*01a0*/  ISETP.GE.U32.AND P0, PT, R9, R4, PT ;  /* 0x000000040900720c */ /* 0x000fda0003f06070 */
[----:B------:R-:W-:Y:S01]  /*01b0*/  @!P0 IMAD R2, R4, 0x4, R0 ;  /* 0x0000000404028824 */ /* 0x000fe200078e0200 */
[----:B------:R-:W-:Y:S05]  /*01c0*/  @!P0 LDS R3, [R0] ;  /* 0x0000000000038984 */ /* 0x000fea0000000800 */
[----:B------:R-:W1:Y:S02]  /*01d0*/  @!P0 LDS R2, [R2] ;  /* 0x0000000002028984 */ /* 0x000e640000000800 */
[----:B-1----:R-:W-:-:S05]  /*01e0*/  @!P0 IADD3 R3, PT, PT, R2, R3, RZ ;  /* 0x0000000302038210 */ /* 0x002fca0007ffe0ff */
[----:B------:R1:W-:Y:S01]  /*01f0*/  @!P0 STS [R0], R3 ;  /* 0x0000000300008388 */ /* 0x0003e20000000800 */
[----:B------:R-:W-:Y:S01]  /*0200*/  BAR.SYNC.DEFER_BLOCKING 0x0 ;  /* 0x0000000000007b1d */ /* 0x000fe20000010000 */
[----:B------:R-:W-:Y:S01]  /*0210*/  ISETP.GT.U32.AND P0, PT, R6, 0x3, PT ;  /* 0x000000030600780c */ /* 0x000fe20003f04070 */
[----:B------:R-:W-:-:S12]  /*0220*/  IMAD.MOV.U32 R6, RZ, RZ, R4 ;  /* 0x000000ffff067224 */ /* 0x000fd800078e0004 */
[----:B-1----:R-:W-:Y:S05]  /*0230*/  @P0 BRA `(.L_x_1) ;  /* 0xfffffffc00d40947 */ /* 0x002fea000383ffff */
.L_x_0:
[----:B------:R-:W-:Y:S05]  /*0240*/  @P1 EXIT ;  /* 0x000000000000194d */ /* 0x000fea0003800000 */
[----:B------:R-:W1:Y:S01]  /*0250*/  S2UR UR5, SR_CgaCtaId ;  /* 0x00000000000579c3 */ /* 0x000e620000008800 */
[----:B------:R-:W-:-:S07]  /*0260*/  UMOV UR4, 0x400 ;  /* 0x0000040000047882 */ /* 0x000fce0000000000 */
[----:B------:R-:W2:Y:S01]  /*0270*/  LDC.64 R2, c[0x0][0x390] ;  /* 0x0000e400ff027b82 */ /* 0x000ea20000000a00 */
[----:B-1----:R-:W-:-:S09]  /*0280*/  ULEA UR4, UR5, UR4, 0x18 ;  /* 0x0000000405047291 */ /* 0x002fd2000f8ec0ff */
[----:B------:R-:W2:Y:S04]  /*0290*/  LDS R5, [UR4] ;  /* 0x00000004ff057984 */ /* 0x000ea80008000800 */
[----:B--2---:R-:W-:Y:S01]  /*02a0*/  REDG.E.ADD.STRONG.GPU desc[UR6][R2.64], R5 ;  /* 0x000000050200798e */ /* 0x004fe2000c12e106 */
[----:B------:R-:W-:Y:S05]  /*02b0*/  EXIT ;  /* 0x000000000000794d */ /* 0x000fea0003800000 */
.L_x_2:
[----:B------:R-:W-:-:S00]  /*02c0*/  BRA `(.L_x_2) ;  /* 0xfffffffc00fc7947 */ /* 0x000fc0000383ffff */
[----:B------:R-:W-:-:S00]  /*02d0*/  NOP ;  /* 0x0000000000007918 */ /* 0x000fc00000000000 */
        /* <DEDUP_REMOVED lines=10> */
.L_x_3:


//--------------------- .nv.shared._Z10dotProductPiS_S_i --------------------------
	.section	.nv.shared._Z10dotProductPiS_S_i,"aw",@nobits
	.sectionflags	@""
	.align	4
.nv.shared._Z10dotProductPiS_S_i:
	.zero		2048


//--------------------- .nv.shared.reserved.0     --------------------------
	.section	.nv.shared.reserved.0,"aw",@nobits
	.weak		__nv_reservedSMEM_offset_0_alias
	.size		__nv_reservedSMEM_offset_0_alias, 0, 64
	.other		__nv_reservedSMEM_offset_0_alias,@"STO_CUDA_RESERVED_SHARED STV_DEFAULT"
__nv_reservedSMEM_offset_0_alias:
	.zero		0
	.zero		64


//--------------------- .nv.constant0._Z10dotProductPiS_S_i --------------------------
	.section	.nv.constant0._Z10dotProductPiS_S_i,"a",@progbits
	.sectionflags	@""
	.align	4
.nv.constant0._Z10dotProductPiS_S_i:
	.zero		924


//--------------------- SYMBOLS --------------------------

	.type		.nv.reservedSmem.offset0,@object
	.size		.nv.reservedSmem.offset0,0x4
	.type		.nv.reservedSmem.cap,@object
	.size		.nv.reservedSmem.cap,0x4
